//
// Generated by NVIDIA NVVM Compiler
//
// Compiler Build ID: CL-36424714
// Cuda compilation tools, release 13.0, V13.0.88
// Based on NVVM 20.0.0
//

.version 9.0
.target sm_100
.address_size 64

	// .globl	_Z9addKernelIiEvPT_S0_m

.visible .entry _Z9addKernelIiEvPT_S0_m(
	.param .u64 .ptr .align 1 _Z9addKernelIiEvPT_S0_m_param_0,
	.param .u32 _Z9addKernelIiEvPT_S0_m_param_1,
	.param .u64 _Z9addKernelIiEvPT_S0_m_param_2
)
{
	.reg .pred 	%p<2>;
	.reg .b32 	%r<8>;
	.reg .b64 	%rd<7>;

	ld.param.u64 	%rd2, [_Z9addKernelIiEvPT_S0_m_param_0];
	ld.param.u32 	%r1, [_Z9addKernelIiEvPT_S0_m_param_1];
	ld.param.u64 	%rd3, [_Z9addKernelIiEvPT_S0_m_param_2];
	mov.u32 	%r2, %ctaid.x;
	mov.u32 	%r3, %ntid.x;
	mov.u32 	%r4, %tid.x;
	mad.lo.s32 	%r5, %r2, %r3, %r4;
	cvt.u64.u32 	%rd1, %r5;
	setp.le.u64 	%p1, %rd3, %rd1;
	@%p1 bra 	$L__BB0_2;
	cvta.to.global.u64 	%rd4, %rd2;
	shl.b64 	%rd5, %rd1, 2;
	add.s64 	%rd6, %rd4, %rd5;
	ld.global.u32 	%r6, [%rd6];
	add.s32 	%r7, %r6, %r1;
	st.global.u32 	[%rd6], %r7;
$L__BB0_2:
	ret;

}
	// .globl	_Z9addKernelIfEvPT_S0_m
.visible .entry _Z9addKernelIfEvPT_S0_m(
	.param .u64 .ptr .align 1 _Z9addKernelIfEvPT_S0_m_param_0,
	.param .f32 _Z9addKernelIfEvPT_S0_m_param_1,
	.param .u64 _Z9addKernelIfEvPT_S0_m_param_2
)
{
	.reg .pred 	%p<2>;
	.reg .b32 	%r<5>;
	.reg .b32 	%f<4>;
	.reg .b64 	%rd<7>;

	ld.param.u64 	%rd2, [_Z9addKernelIfEvPT_S0_m_param_0];
	ld.param.f32 	%f1, [_Z9addKernelIfEvPT_S0_m_param_1];
	ld.param.u64 	%rd3, [_Z9addKernelIfEvPT_S0_m_param_2];
	mov.u32 	%r1, %ctaid.x;
	mov.u32 	%r2, %ntid.x;
	mov.u32 	%r3, %tid.x;
	mad.lo.s32 	%r4, %r1, %r2, %r3;
	cvt.u64.u32 	%rd1, %r4;
	setp.le.u64 	%p1, %rd3, %rd1;
	@%p1 bra 	$L__BB1_2;
	cvta.to.global.u64 	%rd4, %rd2;
	shl.b64 	%rd5, %rd1, 2;
	add.s64 	%rd6, %rd4, %rd5;
	ld.global.f32 	%f2, [%rd6];
	add.f32 	%f3, %f1, %f2;
	st.global.f32 	[%rd6], %f3;
$L__BB1_2:
	ret;

}


// ===== COMPILED SASS (sm_100) =====

	.target	sm_100

	.elftype	@"ET_EXEC"


//--------------------- .note.nv.tkinfo           --------------------------
	.section	.note.nv.tkinfo,"",@"SHT_NOTE"
	.sectionflags	@"SHF_NOTE_NV_TKINFO"
	.tkinfo
        /*0018*/ 	.word	0x00000002
        /*0030*/ 	.string	""
        /*0030*/ 	.string	"ptxas"
        /*0030*/ 	.string	"Cuda compilation tools, release 13.0, V13.0.88"
        /*0030*/ 	.string	"Build cuda_13.0.r13.0/compiler.36424714_0"
        /*0030*/ 	.string	"-arch sm_100 -m 64 "



//--------------------- .note.nv.cuinfo           --------------------------
	.section	.note.nv.cuinfo,"",@"SHT_NOTE"
	.sectionflags	@"SHF_NOTE_NV_CUINFO"
        /*0018*/ 	.short	0x0002
        /*001a*/ 	.short	0x0064
        /*001c*/ 	.short	0x0082
	.zero		2


//--------------------- .nv.info                  --------------------------
	.section	.nv.info,"",@"SHT_CUDA_INFO"
	.align	4


	//----- nvinfo : EIATTR_REGCOUNT
	.align		4
        /*0000*/ 	.byte	0x04, 0x2f
        /*0002*/ 	.short	(.L_1 - .L_0)
	.align		4
.L_0:
        /*0004*/ 	.word	index@(_Z9addKernelIiEvPT_S0_m)
        /*0008*/ 	.word	0x00000008


	//----- nvinfo : EIATTR_FRAME_SIZE
	.align		4
.L_1:
        /*000c*/ 	.byte	0x04, 0x11
        /*000e*/ 	.short	(.L_3 - .L_2)
	.align		4
.L_2:
        /*0010*/ 	.word	index@(_Z9addKernelIiEvPT_S0_m)
        /*0014*/ 	.word	0x00000000


	//----- nvinfo : EIATTR_REGCOUNT
	.align		4
.L_3:
        /*0018*/ 	.byte	0x04, 0x2f
        /*001a*/ 	.short	(.L_5 - .L_4)
	.align		4
.L_4:
        /*001c*/ 	.word	index@(_Z9addKernelIfEvPT_S0_m)
        /*0020*/ 	.word	0x00000008


	//----- nvinfo : EIATTR_FRAME_SIZE
	.align		4
.L_5:
        /*0024*/ 	.byte	0x04, 0x11
        /*0026*/ 	.short	(.L_7 - .L_6)
	.align		4
.L_6:
        /*0028*/ 	.word	index@(_Z9addKernelIfEvPT_S0_m)
        /*002c*/ 	.word	0x00000000


	//----- nvinfo : EIATTR_MIN_STACK_SIZE
	.align		4
.L_7:
        /*0030*/ 	.byte	0x04, 0x12
        /*0032*/ 	.short	(.L_9 - .L_8)
	.align		4
.L_8:
        /*0034*/ 	.word	index@(_Z9addKernelIfEvPT_S0_m)
        /*0038*/ 	.word	0x00000000


	//----- nvinfo : EIATTR_MIN_STACK_SIZE
	.align		4
.L_9:
        /*003c*/ 	.byte	0x04, 0x12
        /*003e*/ 	.short	(.L_11 - .L_10)
	.align		4
.L_10:
        /*0040*/ 	.word	index@(_Z9addKernelIiEvPT_S0_m)
        /*0044*/ 	.word	0x00000000
.L_11:


//--------------------- .nv.compat                --------------------------
	.section	.nv.compat,"",@"SHT_CUDA_COMPAT_INFO"
	.align	4
        /*0000*/ 	.byte	0x02, 0x09, 0x00, 0x00, 0x02, 0x02, 0x01, 0x00, 0x02, 0x05, 0x05, 0x00, 0x03, 0x07, 0x01, 0x01
        /*0010*/ 	.byte	0x02, 0x03, 0x00, 0x00, 0x02, 0x06, 0x01, 0x00, 0x04, 0x0b, 0x08, 0x00, 0x09, 0x00, 0x00, 0x00
        /*0020*/ 	.byte	0x00, 0x00, 0x00, 0x00


//--------------------- .nv.info._Z9addKernelIfEvPT_S0_m --------------------------
	.section	.nv.info._Z9addKernelIfEvPT_S0_m,"",@"SHT_CUDA_INFO"
	.sectionflags	@""
	.align	4


	//----- nvinfo : EIATTR_CUDA_API_VERSION
	.align		4
        /*0000*/ 	.byte	0x04, 0x37
        /*0002*/ 	.short	(.L_13 - .L_12)
.L_12:
        /*0004*/ 	.word	0x00000082


	//----- nvinfo : EIATTR_KPARAM_INFO
	.align		4
.L_13:
        /*0008*/ 	.byte	0x04, 0x17
        /*000a*/ 	.short	(.L_15 - .L_14)
.L_14:
        /*000c*/ 	.word	0x00000000
        /*0010*/ 	.short	0x0002
        /*0012*/ 	.short	0x0010
        /*0014*/ 	.byte	0x00, 0xf0, 0x21, 0x00


	//----- nvinfo : EIATTR_KPARAM_INFO
	.align		4
.L_15:
        /*0018*/ 	.byte	0x04, 0x17
        /*001a*/ 	.short	(.L_17 - .L_16)
.L_16:
        /*001c*/ 	.word	0x00000000
        /*0020*/ 	.short	0x0001
        /*0022*/ 	.short	0x0008
        /*0024*/ 	.byte	0x00, 0xf0, 0x11, 0x00


	//----- nvinfo : EIATTR_KPARAM_INFO
	.align		4
.L_17:
        /*0028*/ 	.byte	0x04, 0x17
        /*002a*/ 	.short	(.L_19 - .L_18)
.L_18:
        /*002c*/ 	.word	0x00000000
        /*0030*/ 	.short	0x0000
        /*0032*/ 	.short	0x0000
        /*0034*/ 	.byte	0x00, 0xf5, 0x21, 0x00


	//----- nvinfo : EIATTR_SPARSE_MMA_MASK
	.align		4
.L_19:
        /*0038*/ 	.byte	0x03, 0x50
        /*003a*/ 	.short	0x0000


	//----- nvinfo : EIATTR_MAXREG_COUNT
	.align		4
        /*003c*/ 	.byte	0x03, 0x1b
        /*003e*/ 	.short	0x00ff


	//----- nvinfo : EIATTR_MERCURY_ISA_VERSION
	.align		4
        /*0040*/ 	.byte	0x03, 0x5f
        /*0042*/ 	.short	0x0101


	//----- nvinfo : EIATTR_VRC_CTA_INIT_COUNT
	.align		4
        /*0044*/ 	.byte	0x02, 0x4a
	.zero		1
	.zero		1


	//----- nvinfo : EIATTR_EXIT_INSTR_OFFSETS
	.align		4
        /*0048*/ 	.byte	0x04, 0x1c
        /*004a*/ 	.short	(.L_21 - .L_20)


	//   ....[0]....
.L_20:
        /*004c*/ 	.word	0x00000080


	//   ....[1]....
        /*0050*/ 	.word	0x00000110


	//----- nvinfo : EIATTR_CBANK_PARAM_SIZE
	.align		4
.L_21:
        /*0054*/ 	.byte	0x03, 0x19
        /*0056*/ 	.short	0x0018


	//----- nvinfo : EIATTR_PARAM_CBANK
	.align		4
        /*0058*/ 	.byte	0x04, 0x0a
        /*005a*/ 	.short	(.L_23 - .L_22)
	.align		4
.L_22:
        /*005c*/ 	.word	index@(.nv.constant0._Z9addKernelIfEvPT_S0_m)
        /*0060*/ 	.short	0x0380
        /*0062*/ 	.short	0x0018


	//----- nvinfo : EIATTR_SW_WAR
	.align		4
.L_23:
        /*0064*/ 	.byte	0x04, 0x36
        /*0066*/ 	.short	(.L_25 - .L_24)
.L_24:
        /*0068*/ 	.word	0x00000008
.L_25:


//--------------------- .nv.info._Z9addKernelIiEvPT_S0_m --------------------------
	.section	.nv.info._Z9addKernelIiEvPT_S0_m,"",@"SHT_CUDA_INFO"
	.sectionflags	@""
	.align	4


	//----- nvinfo : EIATTR_CUDA_API_VERSION
	.align		4
        /*0000*/ 	.byte	0x04, 0x37
        /*0002*/ 	.short	(.L_27 - .L_26)
.L_26:
        /*0004*/ 	.word	0x00000082


	//----- nvinfo : EIATTR_KPARAM_INFO
	.align		4
.L_27:
        /*0008*/ 	.byte	0x04, 0x17
        /*000a*/ 	.short	(.L_29 - .L_28)
.L_28:
        /*000c*/ 	.word	0x00000000
        /*0010*/ 	.short	0x0002
        /*0012*/ 	.short	0x0010
        /*0014*/ 	.byte	0x00, 0xf0, 0x21, 0x00


	//----- nvinfo : EIATTR_KPARAM_INFO
	.align		4
.L_29:
        /*0018*/ 	.byte	0x04, 0x17
        /*001a*/ 	.short	(.L_31 - .L_30)
.L_30:
        /*001c*/ 	.word	0x00000000
        /*0020*/ 	.short	0x0001
        /*0022*/ 	.short	0x0008
        /*0024*/ 	.byte	0x00, 0xf0, 0x11, 0x00


	//----- nvinfo : EIATTR_KPARAM_INFO
	.align		4
.L_31:
        /*0028*/ 	.byte	0x04, 0x17
        /*002a*/ 	.short	(.L_33 - .L_32)
.L_32:
        /*002c*/ 	.word	0x00000000
        /*0030*/ 	.short	0x0000
        /*0032*/ 	.short	0x0000
        /*0034*/ 	.byte	0x00, 0xf5, 0x21, 0x00


	//----- nvinfo : EIATTR_SPARSE_MMA_MASK
	.align		4
.L_33:
        /*0038*/ 	.byte	0x03, 0x50
        /*003a*/ 	.short	0x0000


	//----- nvinfo : EIATTR_MAXREG_COUNT
	.align		4
        /*003c*/ 	.byte	0x03, 0x1b
        /*003e*/ 	.short	0x00ff


	//----- nvinfo : EIATTR_MERCURY_ISA_VERSION
	.align		4
        /*0040*/ 	.byte	0x03, 0x5f
        /*0042*/ 	.short	0x0101


	//----- nvinfo : EIATTR_VRC_CTA_INIT_COUNT
	.align		4
        /*0044*/ 	.byte	0x02, 0x4a
	.zero		1
	.zero		1


	//----- nvinfo : EIATTR_EXIT_INSTR_OFFSETS
	.align		4
        /*0048*/ 	.byte	0x04, 0x1c
        /*004a*/ 	.short	(.L_35 - .L_34)


	//   ....[0]....
.L_34:
        /*004c*/ 	.word	0x00000080


	//   ....[1]....
        /*0050*/ 	.word	0x00000110


	//----- nvinfo : EIATTR_CBANK_PARAM_SIZE
	.align		4
.L_35:
        /*0054*/ 	.byte	0x03, 0x19
        /*0056*/ 	.short	0x0018


	//----- nvinfo : EIATTR_PARAM_CBANK
	.align		4
        /*0058*/ 	.byte	0x04, 0x0a
        /*005a*/ 	.short	(.L_37 - .L_36)
	.align		4
.L_36:
        /*005c*/ 	.word	index@(.nv.constant0._Z9addKernelIiEvPT_S0_m)
        /*0060*/ 	.short	0x0380
        /*0062*/ 	.short	0x0018


	//----- nvinfo : EIATTR_SW_WAR
	.align		4
.L_37:
        /*0064*/ 	.byte	0x04, 0x36
        /*0066*/ 	.short	(.L_39 - .L_38)
.L_38:
        /*0068*/ 	.word	0x00000008
.L_39:


//--------------------- .nv.callgraph             --------------------------
	.section	.nv.callgraph,"",@"SHT_CUDA_CALLGRAPH"
	.align	4
	.sectionentsize	8
	.align		4
        /*0000*/ 	.word	0x00000000
	.align		4
        /*0004*/ 	.word	0xffffffff
	.align		4
        /*0008*/ 	.word	0x00000000
	.align		4
        /*000c*/ 	.word	0xfffffffe
	.align		4
        /*0010*/ 	.word	0x00000000
	.align		4
        /*0014*/ 	.word	0xfffffffd
	.align		4
        /*0018*/ 	.word	0x00000000
	.align		4
        /*001c*/ 	.word	0xfffffffc


//--------------------- .text._Z9addKernelIfEvPT_S0_m --------------------------
	.section	.text._Z9addKernelIfEvPT_S0_m,"ax",@progbits
	.align	128
        .global         _Z9addKernelIfEvPT_S0_m
        .type           _Z9addKernelIfEvPT_S0_m,@function
        .size           _Z9addKernelIfEvPT_S0_m,(.L_x_2 - _Z9addKernelIfEvPT_S0_m)
        .other          _Z9addKernelIfEvPT_S0_m,@"STO_CUDA_ENTRY STV_DEFAULT"
_Z9addKernelIfEvPT_S0_m:
.text._Z9addKernelIfEvPT_S0_m:
[----:B------:R-:W-:Y:S01]  /*0000*/  LDC R1, c[0x0][0x37c] ;  /* 0x0000df00ff017b82 */ /* 0x000fe20000000800 */
[----:B------:R-:W0:Y:S07]  /*0010*/  S2R R3, SR_TID.X ;  /* 0x0000000000037919 */ /* 0x000e2e0000002100 */
[----:B------:R-:W0:Y:S01]  /*0020*/  S2UR UR4, SR_CTAID.X ;  /* 0x00000000000479c3 */ /* 0x000e220000002500 */
[----:B------:R-:W1:Y:S07]  /*0030*/  LDCU.64 UR6, c[0x0][0x390] ;  /* 0x00007200ff0677ac */ /* 0x000e6e0008000a00 */
[----:B------:R-:W0:Y:S02]  /*0040*/  LDC R0, c[0x0][0x360] ;  /* 0x0000d800ff007b82 */ /* 0x000e240000000800 */
[----:B0-----:R-:W-:-:S05]  /*0050*/  IMAD R0, R0, UR4, R3 ;  /* 0x0000000400007c24 */ /* 0x001fca000f8e0203 */
[----:B-1----:R-:W-:-:S04]  /*0060*/  ISETP.GE.U32.AND P0, PT, R0, UR6, PT ;  /* 0x0000000600007c0c */ /* 0x002fc8000bf06070 */
[----:B------:R-:W-:-:S13]  /*0070*/  ISETP.GE.U32.AND.EX P0, PT, RZ, UR7, PT, P0 ;  /* 0x00000007ff007c0c */ /* 0x000fda000bf06100 */
[----:B------:R-:W-:Y:S05]  /*0080*/  @P0 EXIT ;  /* 0x000000000000094d */ /* 0x000fea0003800000 */
[----:B------:R-:W0:Y:S01]  /*0090*/  LDCU.64 UR6, c[0x0][0x380] ;  /* 0x00007000ff0677ac */ /* 0x000e220008000a00 */
[----:B------:R-:W1:Y:S01]  /*00a0*/  LDCU.64 UR4, c[0x0][0x358] ;  /* 0x00006b00ff0477ac */ /* 0x000e620008000a00 */
[C---:B0-----:R-:W-:Y:S01]  /*00b0*/  LEA R2, P0, R0.reuse, UR6, 0x2 ;  /* 0x0000000600027c11 */ /* 0x041fe2000f8010ff */
[----:B------:R-:W0:Y:S03]  /*00c0*/  LDCU UR6, c[0x0][0x388] ;  /* 0x00007100ff0677ac */ /* 0x000e260008000800 */
[----:B------:R-:W-:-:S05]  /*00d0*/  LEA.HI.X R3, R0, UR7, RZ, 0x2, P0 ;  /* 0x0000000700037c11 */ /* 0x000fca00080f14ff */
[----:B-1----:R-:W0:Y:S02]  /*00e0*/  LDG.E R0, desc[UR4][R2.64] ;  /* 0x0000000402007981 */ /* 0x002e24000c1e1900 */
[----:B0-----:R-:W-:-:S05]  /*00f0*/  FADD R5, R0, UR6 ;  /* 0x0000000600057e21 */ /* 0x001fca0008000000 */
[----:B------:R-:W-:Y:S01]  /*0100*/  STG.E desc[UR4][R2.64], R5 ;  /* 0x0000000502007986 */ /* 0x000fe2000c101904 */
[----:B------:R-:W-:Y:S05]  /*0110*/  EXIT ;  /* 0x000000000000794d */ /* 0x000fea0003800000 */
.L_x_0:
[----:B------:R-:W-:-:S00]  /*0120*/  BRA `(.L_x_0) ;  /* 0xfffffffc00fc7947 */ /* 0x000fc0000383ffff */
[----:B------:R-:W-:-:S00]  /*0130*/  NOP ;  /* 0x0000000000007918 */ /* 0x000fc00000000000 */
        /* <DEDUP_REMOVED lines=12> */
.L_x_2:


//--------------------- .text._Z9addKernelIiEvPT_S0_m --------------------------
	.section	.text._Z9addKernelIiEvPT_S0_m,"ax",@progbits
	.align	128
        .global         _Z9addKernelIiEvPT_S0_m
        .type           _Z9addKernelIiEvPT_S0_m,@function
        .size           _Z9addKernelIiEvPT_S0_m,(.L_x_3 - _Z9addKernelIiEvPT_S0_m)
        .other          _Z9addKernelIiEvPT_S0_m,@"STO_CUDA_ENTRY STV_DEFAULT"
_Z9addKernelIiEvPT_S0_m:
.text._Z9addKernelIiEvPT_S0_m:
        /* <DEDUP_REMOVED lines=15> */
[----:B0-----:R-:W-:-:S05]  /*00f0*/  VIADD R5, R0, UR6 ;  /* 0x0000000600057c36 */ /* 0x001fca0008000000 */
[----:B------:R-:W-:Y:S01]  /*0100*/  STG.E desc[UR4][R2.64], R5 ;  /* 0x0000000502007986 */ /* 0x000fe2000c101904 */
[----:B------:R-:W-:Y:S05]  /*0110*/  EXIT ;  /* 0x000000000000794d */ /* 0x000fea0003800000 */
.L_x_1:
        /* <DEDUP_REMOVED lines=14> */
.L_x_3:


//--------------------- .nv.shared.reserved.0     --------------------------
	.section	.nv.shared.reserved.0,"aw",@nobits
	.weak		__nv_reservedSMEM_offset_0_alias
	.size		__nv_reservedSMEM_offset_0_alias, 0, 64
	.other		__nv_reservedSMEM_offset_0_alias,@"STO_CUDA_RESERVED_SHARED STV_DEFAULT"
__nv_reservedSMEM_offset_0_alias:
	.zero		0
	.zero		64


//--------------------- .nv.constant0._Z9addKernelIfEvPT_S0_m --------------------------
	.section	.nv.constant0._Z9addKernelIfEvPT_S0_m,"a",@progbits
	.sectionflags	@""
	.align	4
.nv.constant0._Z9addKernelIfEvPT_S0_m:
	.zero		920


//--------------------- .nv.constant0._Z9addKernelIiEvPT_S0_m --------------------------
	.section	.nv.constant0._Z9addKernelIiEvPT_S0_m,"a",@progbits
	.sectionflags	@""
	.align	4
.nv.constant0._Z9addKernelIiEvPT_S0_m:
	.zero		920


//--------------------- SYMBOLS --------------------------

	.type		.nv.reservedSmem.offset0,@object
	.size		.nv.reservedSmem.offset0,0x4
